	.headerflags	@"EF_CUDA_TEXMODE_UNIFIED EF_CUDA_64BIT_ADDRESS EF_CUDA_ACCELERATORS EF_CUDA_SM90 EF_CUDA_VIRTUAL_SM(EF_CUDA_SM90)"
	.elftype	@"ET_EXEC"


//--------------------- .nv.info                  --------------------------
	.section	.nv.info,"",@"SHT_CUDA_INFO"
	.align	4


	//----- nvinfo : EIATTR_REGCOUNT
	.align		4
        /*0000*/ 	.byte	0x04, 0x2f
        /*0002*/ 	.short	(.L_2 - .L_1)
	.align		4
.L_1:
        /*0004*/ 	.word	index@(triton_poi_fused_elu_0)
        /*0008*/ 	.word	0x0000000e


	//----- nvinfo : EIATTR_MIN_STACK_SIZE
	.align		4
.L_2:
        /*000c*/ 	.byte	0x04, 0x12
        /*000e*/ 	.short	(.L_4 - .L_3)
	.align		4
.L_3:
        /*0010*/ 	.word	index@(triton_poi_fused_elu_0)
        /*0014*/ 	.word	0x00000000


	//----- nvinfo : EIATTR_FRAME_SIZE
	.align		4
.L_4:
        /*0018*/ 	.byte	0x04, 0x11
        /*001a*/ 	.short	(.L_6 - .L_5)
	.align		4
.L_5:
        /*001c*/ 	.word	index@(triton_poi_fused_elu_0)
        /*0020*/ 	.word	0x00000000


	//----- nvinfo : EIATTR_MIN_STACK_SIZE
	.align		4
.L_6:
        /*0024*/ 	.byte	0x04, 0x12
        /*0026*/ 	.short	(.L_8 - .L_7)
	.align		4
.L_7:
        /*0028*/ 	.word	index@(triton_poi_fused_elu_0)
        /*002c*/ 	.word	0x00000000
.L_8:


//--------------------- .nv.info.triton_poi_fused_elu_0 --------------------------
	.section	.nv.info.triton_poi_fused_elu_0,"",@"SHT_CUDA_INFO"
	.sectionflags	@""
	.align	4


	//----- nvinfo : EIATTR_CUDA_API_VERSION
	.align		4
        /*0000*/ 	.byte	0x04, 0x37
        /*0002*/ 	.short	(.L_10 - .L_9)
.L_9:
        /*0004*/ 	.word	0x0000007c


	//----- nvinfo : EIATTR_KPARAM_INFO
	.align		4
.L_10:
        /*0008*/ 	.byte	0x04, 0x17
        /*000a*/ 	.short	(.L_12 - .L_11)
.L_11:
        /*000c*/ 	.word	0x00000000
        /*0010*/ 	.short	0x0002
        /*0012*/ 	.short	0x0010
        /*0014*/ 	.byte	0x00, 0xf0, 0x11, 0x00


	//----- nvinfo : EIATTR_KPARAM_INFO
	.align		4
.L_12:
        /*0018*/ 	.byte	0x04, 0x17
        /*001a*/ 	.short	(.L_14 - .L_13)
.L_13:
        /*001c*/ 	.word	0x00000000
        /*0020*/ 	.short	0x0001
        /*0022*/ 	.short	0x0008
        /*0024*/ 	.byte	0x00, 0xf4, 0x21, 0x00


	//----- nvinfo : EIATTR_KPARAM_INFO
	.align		4
.L_14:
        /*0028*/ 	.byte	0x04, 0x17
        /*002a*/ 	.short	(.L_16 - .L_15)
.L_15:
        /*002c*/ 	.word	0x00000000
        /*0030*/ 	.short	0x0000
        /*0032*/ 	.short	0x0000
        /*0034*/ 	.byte	0x00, 0xf4, 0x21, 0x00


	//----- nvinfo : EIATTR_SPARSE_MMA_MASK
	.align		4
.L_16:
        /*0038*/ 	.byte	0x03, 0x50
        /*003a*/ 	.short	0x0000


	//----- nvinfo : EIATTR_MAXREG_COUNT
	.align		4
        /*003c*/ 	.byte	0x03, 0x1b
        /*003e*/ 	.short	0x00ff


	//----- nvinfo : EIATTR_EXIT_INSTR_OFFSETS
	.align		4
        /*0040*/ 	.byte	0x04, 0x1c
        /*0042*/ 	.short	(.L_18 - .L_17)


	//   ....[0]....
.L_17:
        /*0044*/ 	.word	0x000002b0


	//   ....[1]....
        /*0048*/ 	.word	0x000002d0


	//----- nvinfo : EIATTR_REQNTID
	.align		4
.L_18:
        /*004c*/ 	.byte	0x04, 0x10
        /*004e*/ 	.short	(.L_20 - .L_19)
.L_19:
        /*0050*/ 	.word	0x00000020
        /*0054*/ 	.word	0x00000001
        /*0058*/ 	.word	0x00000001


	//----- nvinfo : EIATTR_CBANK_PARAM_SIZE
	.align		4
.L_20:
        /*005c*/ 	.byte	0x03, 0x19
        /*005e*/ 	.short	0x0014


	//----- nvinfo : EIATTR_PARAM_CBANK
	.align		4
        /*0060*/ 	.byte	0x04, 0x0a
        /*0062*/ 	.short	(.L_22 - .L_21)
	.align		4
.L_21:
        /*0064*/ 	.word	index@(.nv.constant0.triton_poi_fused_elu_0)
        /*0068*/ 	.short	0x0210
        /*006a*/ 	.short	0x0014


	//----- nvinfo : EIATTR_SW_WAR
	.align		4
.L_22:
        /*006c*/ 	.byte	0x04, 0x36
        /*006e*/ 	.short	(.L_24 - .L_23)
.L_23:
        /*0070*/ 	.word	0x00000008
.L_24:


//--------------------- .nv.callgraph             --------------------------
	.section	.nv.callgraph,"",@"SHT_CUDA_CALLGRAPH"
	.align	4
	.sectionentsize	8
	.align		4
        /*0000*/ 	.word	0x00000000
	.align		4
        /*0004*/ 	.word	0xffffffff
	.align		4
        /*0008*/ 	.word	0x00000000
	.align		4
        /*000c*/ 	.word	0xfffffffe
	.align		4
        /*0010*/ 	.word	0x00000000
	.align		4
        /*0014*/ 	.word	0xfffffffd
	.align		4
        /*0018*/ 	.word	0x00000000
	.align		4
        /*001c*/ 	.word	0xfffffffc


//--------------------- .nv.constant4             --------------------------
	.section	.nv.constant4,"a",@progbits
	.align	8
	.align		8
.nv.constant4:
        /*0000*/ 	.dword	_$_str


//--------------------- .text.triton_poi_fused_elu_0 --------------------------
	.section	.text.triton_poi_fused_elu_0,"ax",@progbits
	.align	128
        .global         triton_poi_fused_elu_0
        .type           triton_poi_fused_elu_0,@function
        .size           triton_poi_fused_elu_0,(.L_x_1 - triton_poi_fused_elu_0)
        .other          triton_poi_fused_elu_0,@"STO_CUDA_ENTRY STV_DEFAULT"
triton_poi_fused_elu_0:
.text.triton_poi_fused_elu_0:
[----:B------:R-:W0:Y:S02]  /*0000*/  LDC R1, c[0x0][0x28] ;  /* 0x00000a00ff017b82 */ /* 0x000e240000000800 */
[----:B------:R-:W1:Y:S01]  /*0010*/  S2R R10, SR_TID.X ;  /* 0x00000000000a7919 */ /* 0x000e620000002100 */
[----:B------:R-:W2:Y:S01]  /*0020*/  LDC.64 R2, c[0x0][0x210] ;  /* 0x00008400ff027b82 */ /* 0x000ea20000000a00 */
[----:B------:R-:W-:Y:S01]  /*0030*/  ULDC.64 UR4, c[0x0][0x208] ;  /* 0x0000820000047ab9 */ /* 0x000fe20000000a00 */
[----:B------:R-:W3:Y:S01]  /*0040*/  S2R R5, SR_CTAID.X ;  /* 0x0000000000057919 */ /* 0x000ee20000002500 */
[----:B-1----:R-:W-:-:S04]  /*0050*/  LOP3.LUT R0, R10, 0xf, RZ, 0xc0, !PT ;  /* 0x0000000f0a007812 */ /* 0x002fc800078ec0ff */
[----:B---3--:R-:W-:Y:S01]  /*0060*/  LEA R5, R5, R0, 0x4 ;  /* 0x0000000005057211 */ /* 0x008fe200078e20ff */
[----:B------:R-:W-:-:S03]  /*0070*/  HFMA2.MMA R0, -RZ, RZ, 0, 0 ;  /* 0x00000000ff007435 */ /* 0x000fc600000001ff */
[C---:B------:R-:W-:Y:S01]  /*0080*/  ISETP.GE.AND P0, PT, R5.reuse, 0x10, PT ;  /* 0x000000100500780c */ /* 0x040fe20003f06270 */
[----:B--2---:R-:W-:-:S12]  /*0090*/  IMAD.WIDE R2, R5, 0x4, R2 ;  /* 0x0000000405027825 */ /* 0x004fd800078e0202 */
[----:B------:R-:W2:Y:S01]  /*00a0*/  @!P0 LDG.E R0, desc[UR4][R2.64] ;  /* 0x0000000402008981 */ /* 0x000ea2000c1e1900 */
[----:B------:R-:W-:Y:S01]  /*00b0*/  MOV R9, 0x3ab5ebe6 ;  /* 0x3ab5ebe600097802 */ /* 0x000fe20000000f00 */
[C---:B--2---:R-:W-:Y:S01]  /*00c0*/  FMUL R4, R0.reuse, 1.4426950216293334961 ;  /* 0x3fb8aa3b00047820 */ /* 0x044fe20000400000 */
[C---:B------:R-:W-:Y:S01]  /*00d0*/  FADD.FTZ R6, |R0|.reuse, -RZ ;  /* 0x800000ff00067221 */ /* 0x040fe20000010200 */
[----:B------:R-:W-:-:S04]  /*00e0*/  FSETP.NEU.AND P1, PT, R0, RZ, PT ;  /* 0x000000ff0000720b */ /* 0x000fc80003f2d000 */
[----:B------:R-:W1:Y:S01]  /*00f0*/  FRND R4, R4 ;  /* 0x0000000400047307 */ /* 0x000e620000201000 */
[----:B------:R-:W-:-:S04]  /*0100*/  FSETP.GEU.AND P0, PT, R6, 0.40999999642372131348, PT ;  /* 0x3ed1eb850600780b */ /* 0x000fc80003f0e000 */
[----:B-1----:R-:W-:-:S04]  /*0110*/  FSEL R7, R4, RZ, P0 ;  /* 0x000000ff04077208 */ /* 0x002fc80000000000 */
[C---:B------:R-:W-:Y:S01]  /*0120*/  FSETP.NEU.AND P0, PT, R7.reuse, 128, PT ;  /* 0x430000000700780b */ /* 0x040fe20003f0d000 */
[----:B------:R-:W-:-:S04]  /*0130*/  FFMA.FTZ R6, -R7, 0.693145751953125, R0 ;  /* 0x3f31720007067823 */ /* 0x000fc80000010100 */
[C---:B------:R-:W-:Y:S01]  /*0140*/  FFMA.FTZ R8, -R7.reuse, 1.428606765330187045e-06, R6 ;  /* 0x35bfbe8e07087823 */ /* 0x040fe20000010106 */
[----:B------:R-:W-:-:S03]  /*0150*/  FSEL R7, R7, 127, P0 ;  /* 0x42fe000007077808 */ /* 0x000fc60000000000 */
[C---:B------:R-:W-:Y:S01]  /*0160*/  FFMA.FTZ R3, R8.reuse, R9, 0.0083824126049876213074 ;  /* 0x3c09566308037423 */ /* 0x040fe20000010009 */
[----:B------:R-:W1:Y:S01]  /*0170*/  MUFU.EX2 R6, R7 ;  /* 0x0000000700067308 */ /* 0x000e620000000800 */
[----:B------:R-:W-:Y:S02]  /*0180*/  FSETP.GEU.AND P2, PT, R7, -25, PT ;  /* 0xc1c800000700780b */ /* 0x000fe40003f4e000 */
[----:B------:R-:W-:-:S04]  /*0190*/  FFMA.FTZ R3, R8, R3, 0.041667830199003219604 ;  /* 0x3d2aabe308037423 */ /* 0x000fc80000010003 */
[----:B------:R-:W-:-:S04]  /*01a0*/  FFMA.FTZ R3, R8, R3, 0.16666397452354431152 ;  /* 0x3e2aa9f608037423 */ /* 0x000fc80000010003 */
[----:B------:R-:W-:-:S04]  /*01b0*/  FFMA.FTZ R3, R8, R3, 0.49999994039535522461 ;  /* 0x3efffffe08037423 */ /* 0x000fc80000010003 */
[----:B------:R-:W-:Y:S01]  /*01c0*/  FMUL R3, R8, R3 ;  /* 0x0000000308037220 */ /* 0x000fe20000400000 */
[----:B-1----:R-:W-:-:S03]  /*01d0*/  FADD R11, R6, -1 ;  /* 0xbf800000060b7421 */ /* 0x002fc60000000000 */
[----:B------:R-:W-:Y:S02]  /*01e0*/  FFMA.FTZ R9, R8, R3, R8 ;  /* 0x0000000308097223 */ /* 0x000fe40000010008 */
[----:B------:R-:W1:Y:S02]  /*01f0*/  LDC.64 R2, c[0x0][0x218] ;  /* 0x00008600ff027b82 */ /* 0x000e640000000a00 */
[----:B------:R-:W-:-:S04]  /*0200*/  FFMA.FTZ R6, R6, R9, R11 ;  /* 0x0000000906067223 */ /* 0x000fc8000001000b */
[----:B------:R-:W-:Y:S01]  /*0210*/  @!P0 FADD R6, R6, R6 ;  /* 0x0000000606068221 */ /* 0x000fe20000000000 */
[----:B------:R-:W-:-:S04]  /*0220*/  FSETP.GT.AND P0, PT, R7, 128, PT ;  /* 0x430000000700780b */ /* 0x000fc80003f04000 */
[----:B------:R-:W-:Y:S02]  /*0230*/  FSEL R6, R6, +INF , !P0 ;  /* 0x7f80000006067808 */ /* 0x000fe40004000000 */
[----:B------:R-:W-:Y:S02]  /*0240*/  LOP3.LUT P0, RZ, R10, 0x10, RZ, 0xc0, !PT ;  /* 0x000000100aff7812 */ /* 0x000fe4000780c0ff */
[----:B------:R-:W-:Y:S01]  /*0250*/  FSEL R7, R6, -1, P2 ;  /* 0xbf80000006077808 */ /* 0x000fe20001000000 */
[C---:B------:R-:W-:Y:S01]  /*0260*/  @!P1 FADD R7, R0.reuse, R0 ;  /* 0x0000000000079221 */ /* 0x040fe20000000000 */
[----:B------:R-:W-:Y:S02]  /*0270*/  ISETP.LT.AND P0, PT, R5, 0x10, !P0 ;  /* 0x000000100500780c */ /* 0x000fe40004701270 */
[----:B------:R-:W-:-:S04]  /*0280*/  FSETP.GT.AND P1, PT, R0, RZ, PT ;  /* 0x000000ff0000720b */ /* 0x000fc80003f24000 */
[----:B------:R-:W-:Y:S01]  /*0290*/  FSEL R7, R0, R7, P1 ;  /* 0x0000000700077208 */ /* 0x000fe20000800000 */
[----:B-1----:R-:W-:-:S06]  /*02a0*/  IMAD.WIDE R2, R5, 0x4, R2 ;  /* 0x0000000405027825 */ /* 0x002fcc00078e0202 */
[----:B------:R-:W-:Y:S05]  /*02b0*/  @!P0 EXIT ;  /* 0x000000000000894d */ /* 0x000fea0003800000 */
[----:B------:R-:W-:Y:S01]  /*02c0*/  STG.E desc[UR4][R2.64], R7 ;  /* 0x0000000702007986 */ /* 0x000fe2000c101904 */
[----:B------:R-:W-:Y:S05]  /*02d0*/  EXIT ;  /* 0x000000000000794d */ /* 0x000fea0003800000 */
.L_x_0:
[----:B------:R-:W-:-:S00]  /*02e0*/  BRA `(.L_x_0) ;  /* 0xfffffffc00fc7947 */ /* 0x000fc0000383ffff */
[----:B------:R-:W-:-:S00]  /*02f0*/  NOP ;  /* 0x0000000000007918 */ /* 0x000fc00000000000 */
        /* <DEDUP_REMOVED lines=8> */
.L_x_1:


//--------------------- .nv.global.init           --------------------------
	.section	.nv.global.init,"aw",@progbits
.nv.global.init:
	.type		_$_str,@object
	.size		_$_str,(.L_0 - _$_str)
_$_str:
        /*0000*/ 	.byte	0x5f, 0x5f, 0x43, 0x55, 0x44, 0x41, 0x5f, 0x46, 0x54, 0x5a, 0x00
.L_0:


//--------------------- .nv.constant0.triton_poi_fused_elu_0 --------------------------
	.section	.nv.constant0.triton_poi_fused_elu_0,"a",@progbits
	.sectionflags	@""
	.align	4
.nv.constant0.triton_poi_fused_elu_0:
	.zero		548
